//
// Generated by NVIDIA NVVM Compiler
//
// Compiler Build ID: CL-36424714
// Cuda compilation tools, release 13.0, V13.0.88
// Based on NVVM 20.0.0
//

.version 9.0
.target sm_100
.address_size 64

	// .globl	_Z11addvecarrayP8vecarrayPi

.visible .entry _Z11addvecarrayP8vecarrayPi(
	.param .u64 .ptr .align 1 _Z11addvecarrayP8vecarrayPi_param_0,
	.param .u64 .ptr .align 1 _Z11addvecarrayP8vecarrayPi_param_1
)
{
	.reg .pred 	%p<15>;
	.reg .b32 	%r<103>;
	.reg .b64 	%rd<25>;

	ld.param.u64 	%rd11, [_Z11addvecarrayP8vecarrayPi_param_0];
	ld.param.u64 	%rd9, [_Z11addvecarrayP8vecarrayPi_param_1];
	cvta.to.global.u64 	%rd1, %rd11;
	mov.b64 	%rd23, 0;
	mov.pred 	%p14, -1;
	mov.b32 	%r102, 0;
$L__BB0_1:
	mov.pred 	%p1, %p14;
	shl.b64 	%rd12, %rd23, 2;
	add.s64 	%rd3, %rd1, %rd12;
	ld.global.u32 	%r2, [%rd3+16];
	setp.lt.s32 	%p3, %r2, 1;
	@%p3 bra 	$L__BB0_15;
	add.s64 	%rd14, %rd3, %rd12;
	ld.global.u64 	%rd15, [%rd14];
	cvta.to.global.u64 	%rd4, %rd15;
	and.b32  	%r3, %r2, 15;
	setp.lt.u32 	%p4, %r2, 16;
	mov.b32 	%r98, 0;
	@%p4 bra 	$L__BB0_5;
	and.b32  	%r98, %r2, 2147483632;
	neg.s32 	%r91, %r98;
	add.s64 	%rd24, %rd4, 32;
$L__BB0_4:
	.pragma "nounroll";
	ld.global.u32 	%r32, [%rd24+-32];
	add.s32 	%r33, %r32, %r102;
	ld.global.u32 	%r34, [%rd24+-28];
	add.s32 	%r35, %r34, %r33;
	ld.global.u32 	%r36, [%rd24+-24];
	add.s32 	%r37, %r36, %r35;
	ld.global.u32 	%r38, [%rd24+-20];
	add.s32 	%r39, %r38, %r37;
	ld.global.u32 	%r40, [%rd24+-16];
	add.s32 	%r41, %r40, %r39;
	ld.global.u32 	%r42, [%rd24+-12];
	add.s32 	%r43, %r42, %r41;
	ld.global.u32 	%r44, [%rd24+-8];
	add.s32 	%r45, %r44, %r43;
	ld.global.u32 	%r46, [%rd24+-4];
	add.s32 	%r47, %r46, %r45;
	ld.global.u32 	%r48, [%rd24];
	add.s32 	%r49, %r48, %r47;
	ld.global.u32 	%r50, [%rd24+4];
	add.s32 	%r51, %r50, %r49;
	ld.global.u32 	%r52, [%rd24+8];
	add.s32 	%r53, %r52, %r51;
	ld.global.u32 	%r54, [%rd24+12];
	add.s32 	%r55, %r54, %r53;
	ld.global.u32 	%r56, [%rd24+16];
	add.s32 	%r57, %r56, %r55;
	ld.global.u32 	%r58, [%rd24+20];
	add.s32 	%r59, %r58, %r57;
	ld.global.u32 	%r60, [%rd24+24];
	add.s32 	%r61, %r60, %r59;
	ld.global.u32 	%r62, [%rd24+28];
	add.s32 	%r102, %r62, %r61;
	add.s32 	%r91, %r91, 16;
	add.s64 	%rd24, %rd24, 64;
	setp.ne.s32 	%p5, %r91, 0;
	@%p5 bra 	$L__BB0_4;
$L__BB0_5:
	setp.eq.s32 	%p6, %r3, 0;
	@%p6 bra 	$L__BB0_15;
	and.b32  	%r13, %r2, 7;
	setp.lt.u32 	%p7, %r3, 8;
	@%p7 bra 	$L__BB0_8;
	mul.wide.u32 	%rd16, %r98, 4;
	add.s64 	%rd17, %rd4, %rd16;
	ld.global.u32 	%r64, [%rd17];
	add.s32 	%r65, %r64, %r102;
	ld.global.u32 	%r66, [%rd17+4];
	add.s32 	%r67, %r66, %r65;
	ld.global.u32 	%r68, [%rd17+8];
	add.s32 	%r69, %r68, %r67;
	ld.global.u32 	%r70, [%rd17+12];
	add.s32 	%r71, %r70, %r69;
	ld.global.u32 	%r72, [%rd17+16];
	add.s32 	%r73, %r72, %r71;
	ld.global.u32 	%r74, [%rd17+20];
	add.s32 	%r75, %r74, %r73;
	ld.global.u32 	%r76, [%rd17+24];
	add.s32 	%r77, %r76, %r75;
	ld.global.u32 	%r78, [%rd17+28];
	add.s32 	%r102, %r78, %r77;
	add.s32 	%r98, %r98, 8;
$L__BB0_8:
	setp.eq.s32 	%p8, %r13, 0;
	@%p8 bra 	$L__BB0_15;
	and.b32  	%r19, %r2, 3;
	setp.lt.u32 	%p9, %r13, 4;
	@%p9 bra 	$L__BB0_11;
	mul.wide.u32 	%rd18, %r98, 4;
	add.s64 	%rd19, %rd4, %rd18;
	ld.global.u32 	%r80, [%rd19];
	add.s32 	%r81, %r80, %r102;
	ld.global.u32 	%r82, [%rd19+4];
	add.s32 	%r83, %r82, %r81;
	ld.global.u32 	%r84, [%rd19+8];
	add.s32 	%r85, %r84, %r83;
	ld.global.u32 	%r86, [%rd19+12];
	add.s32 	%r102, %r86, %r85;
	add.s32 	%r98, %r98, 4;
$L__BB0_11:
	setp.eq.s32 	%p10, %r19, 0;
	@%p10 bra 	$L__BB0_15;
	mul.wide.u32 	%rd20, %r98, 4;
	add.s64 	%rd8, %rd4, %rd20;
	ld.global.u32 	%r87, [%rd8];
	add.s32 	%r102, %r87, %r102;
	setp.eq.s32 	%p11, %r19, 1;
	@%p11 bra 	$L__BB0_15;
	ld.global.u32 	%r88, [%rd8+4];
	add.s32 	%r102, %r88, %r102;
	setp.eq.s32 	%p12, %r19, 2;
	@%p12 bra 	$L__BB0_15;
	ld.global.u32 	%r89, [%rd8+8];
	add.s32 	%r102, %r89, %r102;
$L__BB0_15:
	mov.b64 	%rd23, 1;
	mov.pred 	%p14, 0;
	@%p1 bra 	$L__BB0_1;
	cvta.to.global.u64 	%rd22, %rd9;
	st.global.u32 	[%rd22], %r102;
	ret;

}


// ===== COMPILED SASS (sm_100) =====

	.target	sm_100

	.elftype	@"ET_EXEC"


//--------------------- .note.nv.tkinfo           --------------------------
	.section	.note.nv.tkinfo,"",@"SHT_NOTE"
	.sectionflags	@"SHF_NOTE_NV_TKINFO"
	.tkinfo
        /*0018*/ 	.word	0x00000002
        /*0030*/ 	.string	""
        /*0030*/ 	.string	"ptxas"
        /*0030*/ 	.string	"Cuda compilation tools, release 13.0, V13.0.88"
        /*0030*/ 	.string	"Build cuda_13.0.r13.0/compiler.36424714_0"
        /*0030*/ 	.string	"-arch sm_100 -m 64 "



//--------------------- .note.nv.cuinfo           --------------------------
	.section	.note.nv.cuinfo,"",@"SHT_NOTE"
	.sectionflags	@"SHF_NOTE_NV_CUINFO"
        /*0018*/ 	.short	0x0002
        /*001a*/ 	.short	0x0064
        /*001c*/ 	.short	0x0082
	.zero		2


//--------------------- .nv.info                  --------------------------
	.section	.nv.info,"",@"SHT_CUDA_INFO"
	.align	4


	//----- nvinfo : EIATTR_REGCOUNT
	.align		4
        /*0000*/ 	.byte	0x04, 0x2f
        /*0002*/ 	.short	(.L_1 - .L_0)
	.align		4
.L_0:
        /*0004*/ 	.word	index@(_Z11addvecarrayP8vecarrayPi)
        /*0008*/ 	.word	0x0000001c


	//----- nvinfo : EIATTR_FRAME_SIZE
	.align		4
.L_1:
        /*000c*/ 	.byte	0x04, 0x11
        /*000e*/ 	.short	(.L_3 - .L_2)
	.align		4
.L_2:
        /*0010*/ 	.word	index@(_Z11addvecarrayP8vecarrayPi)
        /*0014*/ 	.word	0x00000000


	//----- nvinfo : EIATTR_MIN_STACK_SIZE
	.align		4
.L_3:
        /*0018*/ 	.byte	0x04, 0x12
        /*001a*/ 	.short	(.L_5 - .L_4)
	.align		4
.L_4:
        /*001c*/ 	.word	index@(_Z11addvecarrayP8vecarrayPi)
        /*0020*/ 	.word	0x00000000
.L_5:


//--------------------- .nv.compat                --------------------------
	.section	.nv.compat,"",@"SHT_CUDA_COMPAT_INFO"
	.align	4
        /*0000*/ 	.byte	0x02, 0x09, 0x00, 0x00, 0x02, 0x02, 0x01, 0x00, 0x02, 0x05, 0x05, 0x00, 0x03, 0x07, 0x01, 0x01
        /*0010*/ 	.byte	0x02, 0x03, 0x00, 0x00, 0x02, 0x06, 0x01, 0x00, 0x04, 0x0b, 0x08, 0x00, 0x09, 0x00, 0x00, 0x00
        /*0020*/ 	.byte	0x00, 0x00, 0x00, 0x00


//--------------------- .nv.info._Z11addvecarrayP8vecarrayPi --------------------------
	.section	.nv.info._Z11addvecarrayP8vecarrayPi,"",@"SHT_CUDA_INFO"
	.sectionflags	@""
	.align	4


	//----- nvinfo : EIATTR_CUDA_API_VERSION
	.align		4
        /*0000*/ 	.byte	0x04, 0x37
        /*0002*/ 	.short	(.L_7 - .L_6)
.L_6:
        /*0004*/ 	.word	0x00000082


	//----- nvinfo : EIATTR_KPARAM_INFO
	.align		4
.L_7:
        /*0008*/ 	.byte	0x04, 0x17
        /*000a*/ 	.short	(.L_9 - .L_8)
.L_8:
        /*000c*/ 	.word	0x00000000
        /*0010*/ 	.short	0x0001
        /*0012*/ 	.short	0x0008
        /*0014*/ 	.byte	0x00, 0xf5, 0x21, 0x00


	//----- nvinfo : EIATTR_KPARAM_INFO
	.align		4
.L_9:
        /*0018*/ 	.byte	0x04, 0x17
        /*001a*/ 	.short	(.L_11 - .L_10)
.L_10:
        /*001c*/ 	.word	0x00000000
        /*0020*/ 	.short	0x0000
        /*0022*/ 	.short	0x0000
        /*0024*/ 	.byte	0x00, 0xf5, 0x21, 0x00


	//----- nvinfo : EIATTR_SPARSE_MMA_MASK
	.align		4
.L_11:
        /*0028*/ 	.byte	0x03, 0x50
        /*002a*/ 	.short	0x0000


	//----- nvinfo : EIATTR_MAXREG_COUNT
	.align		4
        /*002c*/ 	.byte	0x03, 0x1b
        /*002e*/ 	.short	0x00ff


	//----- nvinfo : EIATTR_MERCURY_ISA_VERSION
	.align		4
        /*0030*/ 	.byte	0x03, 0x5f
        /*0032*/ 	.short	0x0101


	//----- nvinfo : EIATTR_VRC_CTA_INIT_COUNT
	.align		4
        /*0034*/ 	.byte	0x02, 0x4a
	.zero		1
	.zero		1


	//----- nvinfo : EIATTR_EXIT_INSTR_OFFSETS
	.align		4
        /*0038*/ 	.byte	0x04, 0x1c
        /*003a*/ 	.short	(.L_13 - .L_12)


	//   ....[0]....
.L_12:
        /*003c*/ 	.word	0x000006d0


	//----- nvinfo : EIATTR_CBANK_PARAM_SIZE
	.align		4
.L_13:
        /*0040*/ 	.byte	0x03, 0x19
        /*0042*/ 	.short	0x0010


	//----- nvinfo : EIATTR_PARAM_CBANK
	.align		4
        /*0044*/ 	.byte	0x04, 0x0a
        /*0046*/ 	.short	(.L_15 - .L_14)
	.align		4
.L_14:
        /*0048*/ 	.word	index@(.nv.constant0._Z11addvecarrayP8vecarrayPi)
        /*004c*/ 	.short	0x0380
        /*004e*/ 	.short	0x0010


	//----- nvinfo : EIATTR_SW_WAR
	.align		4
.L_15:
        /*0050*/ 	.byte	0x04, 0x36
        /*0052*/ 	.short	(.L_17 - .L_16)
.L_16:
        /*0054*/ 	.word	0x00000008
.L_17:


//--------------------- .nv.callgraph             --------------------------
	.section	.nv.callgraph,"",@"SHT_CUDA_CALLGRAPH"
	.align	4
	.sectionentsize	8
	.align		4
        /*0000*/ 	.word	0x00000000
	.align		4
        /*0004*/ 	.word	0xffffffff
	.align		4
        /*0008*/ 	.word	0x00000000
	.align		4
        /*000c*/ 	.word	0xfffffffe
	.align		4
        /*0010*/ 	.word	0x00000000
	.align		4
        /*0014*/ 	.word	0xfffffffd
	.align		4
        /*0018*/ 	.word	0x00000000
	.align		4
        /*001c*/ 	.word	0xfffffffc


//--------------------- .text._Z11addvecarrayP8vecarrayPi --------------------------
	.section	.text._Z11addvecarrayP8vecarrayPi,"ax",@progbits
	.align	128
        .global         _Z11addvecarrayP8vecarrayPi
        .type           _Z11addvecarrayP8vecarrayPi,@function
        .size           _Z11addvecarrayP8vecarrayPi,(.L_x_7 - _Z11addvecarrayP8vecarrayPi)
        .other          _Z11addvecarrayP8vecarrayPi,@"STO_CUDA_ENTRY STV_DEFAULT"
_Z11addvecarrayP8vecarrayPi:
.text._Z11addvecarrayP8vecarrayPi:
[----:B------:R-:W-:Y:S01]  /*0000*/  LDC R1, c[0x0][0x37c] ;  /* 0x0000df00ff017b82 */ /* 0x000fe20000000800 */
[----:B------:R-:W-:Y:S01]  /*0010*/  IMAD.MOV.U32 R0, RZ, RZ, RZ ;  /* 0x000000ffff007224 */ /* 0x000fe200078e00ff */
[----:B------:R-:W0:Y:S01]  /*0020*/  LDCU.64 UR10, c[0x0][0x358] ;  /* 0x00006b00ff0a77ac */ /* 0x000e220008000a00 */
[----:B------:R-:W-:Y:S01]  /*0030*/  UPLOP3.LUT UP0, UPT, UPT, UPT, UPT, 0x80, 0x8 ;  /* 0x000000000008789c */ /* 0x000fe20003f0f070 */
[----:B------:R-:W-:Y:S01]  /*0040*/  UMOV UR4, URZ ;  /* 0x000000ff00047c82 */ /* 0x000fe20008000000 */
[----:B------:R-:W-:-:S09]  /*0050*/  UMOV UR5, URZ ;  /* 0x000000ff00057c82 */ /* 0x000fd20008000000 */
.L_x_5:
[----:B------:R-:W1:Y:S01]  /*0060*/  LDCU.64 UR6, c[0x0][0x380] ;  /* 0x00007000ff0677ac */ /* 0x000e620008000a00 */
[----:B------:R-:W-:Y:S02]  /*0070*/  USHF.L.U32 UR9, UR4, 0x2, URZ ;  /* 0x0000000204097899 */ /* 0x000fe400080006ff */
[----:B------:R-:W-:Y:S02]  /*0080*/  USHF.L.U64.HI UR8, UR4, 0x2, UR5 ;  /* 0x0000000204087899 */ /* 0x000fe40008010205 */
[----:B-1----:R-:W-:-:S04]  /*0090*/  UIADD3 UR6, UP1, UPT, UR9, UR6, URZ ;  /* 0x0000000609067290 */ /* 0x002fc8000ff3e0ff */
[----:B------:R-:W-:Y:S02]  /*00a0*/  UIADD3.X UR7, UPT, UPT, UR8, UR7, URZ, UP1, !UPT ;  /* 0x0000000708077290 */ /* 0x000fe40008ffe4ff */
[----:B------:R-:W-:-:S04]  /*00b0*/  IMAD.U32 R6, RZ, RZ, UR6 ;  /* 0x00000006ff067e24 */ /* 0x000fc8000f8e00ff */
[----:B------:R-:W-:-:S05]  /*00c0*/  IMAD.U32 R7, RZ, RZ, UR7 ;  /* 0x00000007ff077e24 */ /* 0x000fca000f8e00ff */
[----:B0-----:R-:W2:Y:S01]  /*00d0*/  LDG.E R6, desc[UR10][R6.64+0x10] ;  /* 0x0000100a06067981 */ /* 0x001ea2000c1e1900 */
[----:B------:R-:W-:Y:S01]  /*00e0*/  UPLOP3.LUT UP1, UPT, UPT, UPT, UP0, 0x80, 0x8 ;  /* 0x000000000008789c */ /* 0x000fe20003f2f000 */
[----:B--2---:R-:W-:-:S13]  /*00f0*/  ISETP.GE.AND P0, PT, R6, 0x1, PT ;  /* 0x000000010600780c */ /* 0x004fda0003f06270 */
[----:B-----5:R-:W-:Y:S05]  /*0100*/  @!P0 BRA `(.L_x_0) ;  /* 0x00000004005c8947 */ /* 0x020fea0003800000 */
[----:B------:R-:W-:Y:S01]  /*0110*/  UIADD3 UR4, UP0, UPT, UR6, UR9, URZ ;  /* 0x0000000906047290 */ /* 0x000fe2000ff1e0ff */
[----:B------:R-:W-:-:S03]  /*0120*/  ISETP.GE.U32.AND P1, PT, R6, 0x10, PT ;  /* 0x000000100600780c */ /* 0x000fc60003f26070 */
[----:B------:R-:W-:Y:S02]  /*0130*/  UIADD3.X UR6, UPT, UPT, UR7, UR8, URZ, UP0, !UPT ;  /* 0x0000000807067290 */ /* 0x000fe400087fe4ff */
[----:B------:R-:W-:-:S04]  /*0140*/  IMAD.U32 R2, RZ, RZ, UR4 ;  /* 0x00000004ff027e24 */ /* 0x000fc8000f8e00ff */
[----:B------:R-:W-:Y:S01]  /*0150*/  IMAD.U32 R3, RZ, RZ, UR6 ;  /* 0x00000006ff037e24 */ /* 0x000fe2000f8e00ff */
[----:B------:R-:W-:Y:S01]  /*0160*/  LOP3.LUT R9, R6, 0xf, RZ, 0xc0, !PT ;  /* 0x0000000f06097812 */ /* 0x000fe200078ec0ff */
[----:B------:R-:W-:-:S04]  /*0170*/  IMAD.MOV.U32 R7, RZ, RZ, RZ ;  /* 0x000000ffff077224 */ /* 0x000fc800078e00ff */
[----:B------:R-:W5:Y:S01]  /*0180*/  LDG.E.64 R2, desc[UR10][R2.64] ;  /* 0x0000000a02027981 */ /* 0x000f62000c1e1b00 */
[----:B------:R-:W-:Y:S01]  /*0190*/  ISETP.NE.AND P0, PT, R9, RZ, PT ;  /* 0x000000ff0900720c */ /* 0x000fe20003f05270 */
[----:B------:R-:W-:-:S12]  /*01a0*/  @!P1 BRA `(.L_x_1) ;  /* 0x0000000000889947 */ /* 0x000fd80003800000 */
[----:B-----5:R-:W-:Y:S02]  /*01b0*/  IADD3 R15, P1, PT, R2, 0x20, RZ ;  /* 0x00000020020f7810 */ /* 0x020fe40007f3e0ff */
[----:B------:R-:W-:-:S03]  /*01c0*/  LOP3.LUT R7, R6, 0x7ffffff0, RZ, 0xc0, !PT ;  /* 0x7ffffff006077812 */ /* 0x000fc600078ec0ff */
[----:B------:R-:W-:Y:S02]  /*01d0*/  IMAD.X R5, RZ, RZ, R3, P1 ;  /* 0x000000ffff057224 */ /* 0x000fe400008e0603 */
[----:B------:R-:W-:-:S07]  /*01e0*/  IMAD.MOV R8, RZ, RZ, -R7 ;  /* 0x000000ffff087224 */ /* 0x000fce00078e0a07 */
.L_x_2:
[----:B------:R-:W-:-:S05]  /*01f0*/  IMAD.MOV.U32 R4, RZ, RZ, R15 ;  /* 0x000000ffff047224 */ /* 0x000fca00078e000f */
[----:B------:R-:W2:Y:S04]  /*0200*/  LDG.E R17, desc[UR10][R4.64+-0x20] ;  /* 0xffffe00a04117981 */ /* 0x000ea8000c1e1900 */
[----:B------:R-:W2:Y:S04]  /*0210*/  LDG.E R16, desc[UR10][R4.64+-0x1c] ;  /* 0xffffe40a04107981 */ /* 0x000ea8000c1e1900 */
[----:B------:R-:W3:Y:S04]  /*0220*/  LDG.E R19, desc[UR10][R4.64+-0x18] ;  /* 0xffffe80a04137981 */ /* 0x000ee8000c1e1900 */
[----:B------:R-:W3:Y:S04]  /*0230*/  LDG.E R18, desc[UR10][R4.64+-0x14] ;  /* 0xffffec0a04127981 */ /* 0x000ee8000c1e1900 */
[----:B------:R-:W4:Y:S04]  /*0240*/  LDG.E R21, desc[UR10][R4.64+-0x10] ;  /* 0xfffff00a04157981 */ /* 0x000f28000c1e1900 */
[----:B------:R-:W4:Y:S04]  /*0250*/  LDG.E R20, desc[UR10][R4.64+-0xc] ;  /* 0xfffff40a04147981 */ /* 0x000f28000c1e1900 */
[----:B------:R-:W5:Y:S04]  /*0260*/  LDG.E R23, desc[UR10][R4.64+-0x8] ;  /* 0xfffff80a04177981 */ /* 0x000f68000c1e1900 */
        /* <DEDUP_REMOVED lines=8> */
[----:B------:R0:W5:Y:S01]  /*02f0*/  LDG.E R11, desc[UR10][R4.64+0x1c] ;  /* 0x00001c0a040b7981 */ /* 0x000162000c1e1900 */
[----:B------:R-:W-:-:S05]  /*0300*/  VIADD R8, R8, 0x10 ;  /* 0x0000001008087836 */ /* 0x000fca0000000000 */
[----:B------:R-:W-:Y:S02]  /*0310*/  ISETP.NE.AND P1, PT, R8, RZ, PT ;  /* 0x000000ff0800720c */ /* 0x000fe40003f25270 */
[----:B--2---:R-:W-:-:S04]  /*0320*/  IADD3 R16, PT, PT, R16, R17, R0 ;  /* 0x0000001110107210 */ /* 0x004fc80007ffe000 */
[----:B---3--:R-:W-:-:S04]  /*0330*/  IADD3 R16, PT, PT, R18, R19, R16 ;  /* 0x0000001312107210 */ /* 0x008fc80007ffe010 */
[----:B----4-:R-:W-:-:S04]  /*0340*/  IADD3 R16, PT, PT, R20, R21, R16 ;  /* 0x0000001514107210 */ /* 0x010fc80007ffe010 */
[----:B-----5:R-:W-:-:S04]  /*0350*/  IADD3 R16, PT, PT, R22, R23, R16 ;  /* 0x0000001716107210 */ /* 0x020fc80007ffe010 */
[----:B------:R-:W-:-:S04]  /*0360*/  IADD3 R16, PT, PT, R24, R25, R16 ;  /* 0x0000001918107210 */ /* 0x000fc80007ffe010 */
[----:B------:R-:W-:Y:S02]  /*0370*/  IADD3 R14, PT, PT, R14, R15, R16 ;  /* 0x0000000f0e0e7210 */ /* 0x000fe40007ffe010 */
[----:B------:R-:W-:-:S05]  /*0380*/  IADD3 R15, P2, PT, R4, 0x40, RZ ;  /* 0x00000040040f7810 */ /* 0x000fca0007f5e0ff */
[----:B0-----:R-:W-:Y:S01]  /*0390*/  IMAD.X R5, RZ, RZ, R5, P2 ;  /* 0x000000ffff057224 */ /* 0x001fe200010e0605 */
[----:B------:R-:W-:-:S04]  /*03a0*/  IADD3 R10, PT, PT, R13, R10, R14 ;  /* 0x0000000a0d0a7210 */ /* 0x000fc80007ffe00e */
[----:B------:R-:W-:Y:S01]  /*03b0*/  IADD3 R0, PT, PT, R11, R12, R10 ;  /* 0x0000000c0b007210 */ /* 0x000fe20007ffe00a */
[----:B------:R-:W-:Y:S06]  /*03c0*/  @P1 BRA `(.L_x_2) ;  /* 0xfffffffc00881947 */ /* 0x000fec000383ffff */
.L_x_1:
[----:B------:R-:W-:Y:S05]  /*03d0*/  @!P0 BRA `(.L_x_0) ;  /* 0x0000000000a88947 */ /* 0x000fea0003800000 */
[----:B------:R-:W-:Y:S02]  /*03e0*/  ISETP.GE.U32.AND P0, PT, R9, 0x8, PT ;  /* 0x000000080900780c */ /* 0x000fe40003f06070 */
[----:B------:R-:W-:-:S04]  /*03f0*/  LOP3.LUT R16, R6, 0x7, RZ, 0xc0, !PT ;  /* 0x0000000706107812 */ /* 0x000fc800078ec0ff */
[----:B------:R-:W-:-:S07]  /*0400*/  ISETP.NE.AND P1, PT, R16, RZ, PT ;  /* 0x000000ff1000720c */ /* 0x000fce0003f25270 */
[----:B------:R-:W-:Y:S06]  /*0410*/  @!P0 BRA `(.L_x_3) ;  /* 0x0000000000388947 */ /* 0x000fec0003800000 */
[----:B-----5:R-:W-:-:S05]  /*0420*/  IMAD.WIDE.U32 R4, R7, 0x4, R2 ;  /* 0x0000000407047825 */ /* 0x020fca00078e0002 */
[----:B------:R-:W2:Y:S04]  /*0430*/  LDG.E R9, desc[UR10][R4.64] ;  /* 0x0000000a04097981 */ /* 0x000ea8000c1e1900 */
[----:B------:R-:W2:Y:S04]  /*0440*/  LDG.E R8, desc[UR10][R4.64+0x4] ;  /* 0x0000040a04087981 */ /* 0x000ea8000c1e1900 */
[----:B------:R-:W3:Y:S04]  /*0450*/  LDG.E R11, desc[UR10][R4.64+0x8] ;  /* 0x0000080a040b7981 */ /* 0x000ee8000c1e1900 */
[----:B------:R-:W3:Y:S04]  /*0460*/  LDG.E R10, desc[UR10][R4.64+0xc] ;  /* 0x00000c0a040a7981 */ /* 0x000ee8000c1e1900 */
[----:B------:R-:W4:Y:S04]  /*0470*/  LDG.E R13, desc[UR10][R4.64+0x10] ;  /* 0x0000100a040d7981 */ /* 0x000f28000c1e1900 */
[----:B------:R-:W4:Y:S04]  /*0480*/  LDG.E R12, desc[UR10][R4.64+0x14] ;  /* 0x0000140a040c7981 */ /* 0x000f28000c1e1900 */
[----:B------:R-:W4:Y:S04]  /*0490*/  LDG.E R15, desc[UR10][R4.64+0x18] ;  /* 0x0000180a040f7981 */ /* 0x000f28000c1e1900 */
[----:B------:R-:W4:Y:S01]  /*04a0*/  LDG.E R14, desc[UR10][R4.64+0x1c] ;  /* 0x00001c0a040e7981 */ /* 0x000f22000c1e1900 */
[----:B------:R-:W-:Y:S01]  /*04b0*/  VIADD R7, R7, 0x8 ;  /* 0x0000000807077836 */ /* 0x000fe20000000000 */
[----:B--2---:R-:W-:-:S04]  /*04c0*/  IADD3 R8, PT, PT, R8, R9, R0 ;  /* 0x0000000908087210 */ /* 0x004fc80007ffe000 */
[----:B---3--:R-:W-:-:S04]  /*04d0*/  IADD3 R8, PT, PT, R10, R11, R8 ;  /* 0x0000000b0a087210 */ /* 0x008fc80007ffe008 */
[----:B----4-:R-:W-:-:S04]  /*04e0*/  IADD3 R8, PT, PT, R12, R13, R8 ;  /* 0x0000000d0c087210 */ /* 0x010fc80007ffe008 */
[----:B------:R-:W-:-:S07]  /*04f0*/  IADD3 R0, PT, PT, R14, R15, R8 ;  /* 0x0000000f0e007210 */ /* 0x000fce0007ffe008 */
.L_x_3:
        /* <DEDUP_REMOVED lines=9> */
[----:B------:R-:W3:Y:S01]  /*0590*/  LDG.E R10, desc[UR10][R4.64+0xc] ;  /* 0x00000c0a040a7981 */ /* 0x000ee2000c1e1900 */
[----:B------:R-:W-:Y:S01]  /*05a0*/  VIADD R7, R7, 0x4 ;  /* 0x0000000407077836 */ /* 0x000fe20000000000 */
[----:B--2---:R-:W-:-:S04]  /*05b0*/  IADD3 R0, PT, PT, R8, R9, R0 ;  /* 0x0000000908007210 */ /* 0x004fc80007ffe000 */
[----:B---3--:R-:W-:-:S07]  /*05c0*/  IADD3 R0, PT, PT, R10, R11, R0 ;  /* 0x0000000b0a007210 */ /* 0x008fce0007ffe000 */
.L_x_4:
[----:B------:R-:W-:Y:S05]  /*05d0*/  @!P1 BRA `(.L_x_0) ;  /* 0x0000000000289947 */ /* 0x000fea0003800000 */
[----:B-----5:R-:W-:-:S05]  /*05e0*/  IMAD.WIDE.U32 R2, R7, 0x4, R2 ;  /* 0x0000000407027825 */ /* 0x020fca00078e0002 */
[----:B------:R-:W2:Y:S01]  /*05f0*/  LDG.E R5, desc[UR10][R2.64] ;  /* 0x0000000a02057981 */ /* 0x000ea2000c1e1900 */
[----:B------:R-:W-:Y:S01]  /*0600*/  ISETP.NE.AND P0, PT, R6, 0x1, PT ;  /* 0x000000010600780c */ /* 0x000fe20003f05270 */
[----:B--2---:R-:W-:-:S12]  /*0610*/  IMAD.IADD R0, R0, 0x1, R5 ;  /* 0x0000000100007824 */ /* 0x004fd800078e0205 */
[----:B------:R-:W-:Y:S05]  /*0620*/  @!P0 BRA `(.L_x_0) ;  /* 0x0000000000148947 */ /* 0x000fea0003800000 */
[----:B------:R-:W-:Y:S01]  /*0630*/  ISETP.NE.AND P0, PT, R6, 0x2, PT ;  /* 0x000000020600780c */ /* 0x000fe20003f05270 */
[----:B------:R-:W2:-:S12]  /*0640*/  LDG.E R5, desc[UR10][R2.64+0x4] ;  /* 0x0000040a02057981 */ /* 0x000e98000c1e1900 */
[----:B------:R-:W3:Y:S01]  /*0650*/  @P0 LDG.E R7, desc[UR10][R2.64+0x8] ;  /* 0x0000080a02070981 */ /* 0x000ee2000c1e1900 */
[----:B--2---:R-:W-:-:S04]  /*0660*/  IMAD.IADD R0, R0, 0x1, R5 ;  /* 0x0000000100007824 */ /* 0x004fc800078e0205 */
[----:B---3--:R-:W-:-:S07]  /*0670*/  @P0 IMAD.IADD R0, R0, 0x1, R7 ;  /* 0x0000000100000824 */ /* 0x008fce00078e0207 */
.L_x_0:
[----:B------:R-:W-:Y:S01]  /*0680*/  UPLOP3.LUT UP0, UPT, UPT, UPT, UPT, 0x40, 0x4 ;  /* 0x000000000004789c */ /* 0x000fe20003f0e870 */
[----:B------:R-:W-:Y:S01]  /*0690*/  UMOV UR4, 0x1 ;  /* 0x0000000100047882 */ /* 0x000fe20000000000 */
[----:B------:R-:W-:Y:S09]  /*06a0*/  BRA.U UP1, `(.L_x_5) ;  /* 0xfffffff9016c7547 */ /* 0x000ff2000b83ffff */
[----:B-----5:R-:W0:Y:S02]  /*06b0*/  LDC.64 R2, c[0x0][0x388] ;  /* 0x0000e200ff027b82 */ /* 0x020e240000000a00 */
[----:B0-----:R-:W-:Y:S01]  /*06c0*/  STG.E desc[UR10][R2.64], R0 ;  /* 0x0000000002007986 */ /* 0x001fe2000c10190a */
[----:B------:R-:W-:Y:S05]  /*06d0*/  EXIT ;  /* 0x000000000000794d */ /* 0x000fea0003800000 */
.L_x_6:
[----:B------:R-:W-:-:S00]  /*06e0*/  BRA `(.L_x_6) ;  /* 0xfffffffc00fc7947 */ /* 0x000fc0000383ffff */
[----:B------:R-:W-:-:S00]  /*06f0*/  NOP ;  /* 0x0000000000007918 */ /* 0x000fc00000000000 */
        /* <DEDUP_REMOVED lines=8> */
.L_x_7:


//--------------------- .nv.shared.reserved.0     --------------------------
	.section	.nv.shared.reserved.0,"aw",@nobits
	.weak		__nv_reservedSMEM_offset_0_alias
	.size		__nv_reservedSMEM_offset_0_alias, 0, 64
	.other		__nv_reservedSMEM_offset_0_alias,@"STO_CUDA_RESERVED_SHARED STV_DEFAULT"
__nv_reservedSMEM_offset_0_alias:
	.zero		0
	.zero		64


//--------------------- .nv.constant0._Z11addvecarrayP8vecarrayPi --------------------------
	.section	.nv.constant0._Z11addvecarrayP8vecarrayPi,"a",@progbits
	.sectionflags	@""
	.align	4
.nv.constant0._Z11addvecarrayP8vecarrayPi:
	.zero		912


//--------------------- SYMBOLS --------------------------

	.type		.nv.reservedSmem.offset0,@object
	.size		.nv.reservedSmem.offset0,0x4
